//
// Generated by NVIDIA NVVM Compiler
//
// Compiler Build ID: CL-36424714
// Cuda compilation tools, release 13.0, V13.0.88
// Based on NVVM 20.0.0
//

.version 9.0
.target sm_100
.address_size 64

	// .globl	_Z3mapPdS_j
.extern .shared .align 16 .b8 sdata[];

.visible .entry _Z3mapPdS_j(
	.param .u64 .ptr .align 1 _Z3mapPdS_j_param_0,
	.param .u64 .ptr .align 1 _Z3mapPdS_j_param_1,
	.param .u32 _Z3mapPdS_j_param_2
)
{
	.reg .pred 	%p<3>;
	.reg .b32 	%r<6>;
	.reg .b64 	%rd<8>;
	.reg .b64 	%fd<5>;

	ld.param.u64 	%rd1, [_Z3mapPdS_j_param_0];
	ld.param.u64 	%rd2, [_Z3mapPdS_j_param_1];
	ld.param.u32 	%r2, [_Z3mapPdS_j_param_2];
	mov.u32 	%r3, %ctaid.x;
	mov.u32 	%r4, %ntid.x;
	mov.u32 	%r5, %tid.x;
	mad.lo.s32 	%r1, %r3, %r4, %r5;
	setp.ge.u32 	%p1, %r1, %r2;
	@%p1 bra 	$L__BB0_2;
	cvta.to.global.u64 	%rd3, %rd2;
	cvta.to.global.u64 	%rd4, %rd1;
	mul.wide.u32 	%rd5, %r1, 8;
	add.s64 	%rd6, %rd4, %rd5;
	ld.global.f64 	%fd1, [%rd6];
	setp.gt.f64 	%p2, %fd1, 0d0000000000000000;
	sqrt.rn.f64 	%fd2, %fd1;
	sqrt.rn.f64 	%fd3, %fd2;
	selp.f64 	%fd4, %fd3, 0d0000000000000000, %p2;
	add.s64 	%rd7, %rd3, %rd5;
	st.global.f64 	[%rd7], %fd4;
$L__BB0_2:
	ret;

}
	// .globl	_Z6reducePdS_j
.visible .entry _Z6reducePdS_j(
	.param .u64 .ptr .align 1 _Z6reducePdS_j_param_0,
	.param .u64 .ptr .align 1 _Z6reducePdS_j_param_1,
	.param .u32 _Z6reducePdS_j_param_2
)
{
	.reg .pred 	%p<6>;
	.reg .b32 	%r<14>;
	.reg .b64 	%rd<9>;
	.reg .b64 	%fd<9>;

	ld.param.u64 	%rd1, [_Z6reducePdS_j_param_0];
	ld.param.u64 	%rd2, [_Z6reducePdS_j_param_1];
	ld.param.u32 	%r8, [_Z6reducePdS_j_param_2];
	mov.u32 	%r1, %tid.x;
	mov.u32 	%r2, %ctaid.x;
	mov.u32 	%r13, %ntid.x;
	mad.lo.s32 	%r4, %r2, %r13, %r1;
	setp.ge.u32 	%p1, %r4, %r8;
	mov.f64 	%fd8, 0d0000000000000000;
	@%p1 bra 	$L__BB1_2;
	cvta.to.global.u64 	%rd3, %rd1;
	mul.wide.u32 	%rd4, %r4, 8;
	add.s64 	%rd5, %rd3, %rd4;
	ld.global.f64 	%fd8, [%rd5];
$L__BB1_2:
	shl.b32 	%r9, %r1, 3;
	mov.u32 	%r10, sdata;
	add.s32 	%r5, %r10, %r9;
	st.shared.f64 	[%r5], %fd8;
	bar.sync 	0;
	setp.lt.u32 	%p2, %r13, 2;
	@%p2 bra 	$L__BB1_6;
$L__BB1_3:
	shr.u32 	%r7, %r13, 1;
	setp.ge.u32 	%p3, %r1, %r7;
	@%p3 bra 	$L__BB1_5;
	shl.b32 	%r11, %r7, 3;
	add.s32 	%r12, %r5, %r11;
	ld.shared.f64 	%fd4, [%r12];
	ld.shared.f64 	%fd5, [%r5];
	add.f64 	%fd6, %fd4, %fd5;
	st.shared.f64 	[%r5], %fd6;
$L__BB1_5:
	bar.sync 	0;
	setp.gt.u32 	%p4, %r13, 3;
	mov.u32 	%r13, %r7;
	@%p4 bra 	$L__BB1_3;
$L__BB1_6:
	setp.ne.s32 	%p5, %r1, 0;
	@%p5 bra 	$L__BB1_8;
	ld.shared.f64 	%fd7, [sdata];
	cvta.to.global.u64 	%rd6, %rd2;
	mul.wide.u32 	%rd7, %r2, 8;
	add.s64 	%rd8, %rd6, %rd7;
	st.global.f64 	[%rd8], %fd7;
$L__BB1_8:
	ret;

}


// ===== COMPILED SASS (sm_100) =====

	.target	sm_100

	.elftype	@"ET_EXEC"


//--------------------- .note.nv.tkinfo           --------------------------
	.section	.note.nv.tkinfo,"",@"SHT_NOTE"
	.sectionflags	@"SHF_NOTE_NV_TKINFO"
	.tkinfo
        /*0018*/ 	.word	0x00000002
        /*0030*/ 	.string	""
        /*0030*/ 	.string	"ptxas"
        /*0030*/ 	.string	"Cuda compilation tools, release 13.0, V13.0.88"
        /*0030*/ 	.string	"Build cuda_13.0.r13.0/compiler.36424714_0"
        /*0030*/ 	.string	"-arch sm_100 -m 64 "



//--------------------- .note.nv.cuinfo           --------------------------
	.section	.note.nv.cuinfo,"",@"SHT_NOTE"
	.sectionflags	@"SHF_NOTE_NV_CUINFO"
        /*0018*/ 	.short	0x0002
        /*001a*/ 	.short	0x0064
        /*001c*/ 	.short	0x0082
	.zero		2


//--------------------- .nv.info                  --------------------------
	.section	.nv.info,"",@"SHT_CUDA_INFO"
	.align	4


	//----- nvinfo : EIATTR_REGCOUNT
	.align		4
        /*0000*/ 	.byte	0x04, 0x2f
        /*0002*/ 	.short	(.L_1 - .L_0)
	.align		4
.L_0:
        /*0004*/ 	.word	index@(_Z3mapPdS_j)
        /*0008*/ 	.word	0x00000012


	//----- nvinfo : EIATTR_FRAME_SIZE
	.align		4
.L_1:
        /*000c*/ 	.byte	0x04, 0x11
        /*000e*/ 	.short	(.L_3 - .L_2)
	.align		4
.L_2:
        /*0010*/ 	.word	index@($__internal_0_$__cuda_sm20_dsqrt_rn_f64_mediumpath_v1)
        /*0014*/ 	.word	0x00000000


	//----- nvinfo : EIATTR_FRAME_SIZE
	.align		4
.L_3:
        /*0018*/ 	.byte	0x04, 0x11
        /*001a*/ 	.short	(.L_5 - .L_4)
	.align		4
.L_4:
        /*001c*/ 	.word	index@(_Z3mapPdS_j)
        /*0020*/ 	.word	0x00000000


	//----- nvinfo : EIATTR_REGCOUNT
	.align		4
.L_5:
        /*0024*/ 	.byte	0x04, 0x2f
        /*0026*/ 	.short	(.L_7 - .L_6)
	.align		4
.L_6:
        /*0028*/ 	.word	index@(_Z6reducePdS_j)
        /*002c*/ 	.word	0x0000000d


	//----- nvinfo : EIATTR_FRAME_SIZE
	.align		4
.L_7:
        /*0030*/ 	.byte	0x04, 0x11
        /*0032*/ 	.short	(.L_9 - .L_8)
	.align		4
.L_8:
        /*0034*/ 	.word	index@(_Z6reducePdS_j)
        /*0038*/ 	.word	0x00000000


	//----- nvinfo : EIATTR_MIN_STACK_SIZE
	.align		4
.L_9:
        /*003c*/ 	.byte	0x04, 0x12
        /*003e*/ 	.short	(.L_11 - .L_10)
	.align		4
.L_10:
        /*0040*/ 	.word	index@(_Z6reducePdS_j)
        /*0044*/ 	.word	0x00000000


	//----- nvinfo : EIATTR_MIN_STACK_SIZE
	.align		4
.L_11:
        /*0048*/ 	.byte	0x04, 0x12
        /*004a*/ 	.short	(.L_13 - .L_12)
	.align		4
.L_12:
        /*004c*/ 	.word	index@(_Z3mapPdS_j)
        /*0050*/ 	.word	0x00000000
.L_13:


//--------------------- .nv.compat                --------------------------
	.section	.nv.compat,"",@"SHT_CUDA_COMPAT_INFO"
	.align	4
        /*0000*/ 	.byte	0x02, 0x09, 0x00, 0x00, 0x02, 0x02, 0x01, 0x00, 0x02, 0x05, 0x05, 0x00, 0x03, 0x07, 0x01, 0x01
        /*0010*/ 	.byte	0x02, 0x03, 0x00, 0x00, 0x02, 0x06, 0x01, 0x00, 0x04, 0x0b, 0x08, 0x00, 0x01, 0x00, 0x00, 0x00
        /*0020*/ 	.byte	0x00, 0x00, 0x00, 0x00


//--------------------- .nv.info._Z6reducePdS_j   --------------------------
	.section	.nv.info._Z6reducePdS_j,"",@"SHT_CUDA_INFO"
	.sectionflags	@""
	.align	4


	//----- nvinfo : EIATTR_CUDA_API_VERSION
	.align		4
        /*0000*/ 	.byte	0x04, 0x37
        /*0002*/ 	.short	(.L_15 - .L_14)
.L_14:
        /*0004*/ 	.word	0x00000082


	//----- nvinfo : EIATTR_KPARAM_INFO
	.align		4
.L_15:
        /*0008*/ 	.byte	0x04, 0x17
        /*000a*/ 	.short	(.L_17 - .L_16)
.L_16:
        /*000c*/ 	.word	0x00000000
        /*0010*/ 	.short	0x0002
        /*0012*/ 	.short	0x0010
        /*0014*/ 	.byte	0x00, 0xf0, 0x11, 0x00


	//----- nvinfo : EIATTR_KPARAM_INFO
	.align		4
.L_17:
        /*0018*/ 	.byte	0x04, 0x17
        /*001a*/ 	.short	(.L_19 - .L_18)
.L_18:
        /*001c*/ 	.word	0x00000000
        /*0020*/ 	.short	0x0001
        /*0022*/ 	.short	0x0008
        /*0024*/ 	.byte	0x00, 0xf5, 0x21, 0x00


	//----- nvinfo : EIATTR_KPARAM_INFO
	.align		4
.L_19:
        /*0028*/ 	.byte	0x04, 0x17
        /*002a*/ 	.short	(.L_21 - .L_20)
.L_20:
        /*002c*/ 	.word	0x00000000
        /*0030*/ 	.short	0x0000
        /*0032*/ 	.short	0x0000
        /*0034*/ 	.byte	0x00, 0xf5, 0x21, 0x00


	//----- nvinfo : EIATTR_SPARSE_MMA_MASK
	.align		4
.L_21:
        /*0038*/ 	.byte	0x03, 0x50
        /*003a*/ 	.short	0x0000


	//----- nvinfo : EIATTR_MAXREG_COUNT
	.align		4
        /*003c*/ 	.byte	0x03, 0x1b
        /*003e*/ 	.short	0x00ff


	//----- nvinfo : EIATTR_NUM_BARRIERS
	.align		4
        /*0040*/ 	.byte	0x02, 0x4c
        /*0042*/ 	.byte	0x01
	.zero		1


	//----- nvinfo : EIATTR_MERCURY_ISA_VERSION
	.align		4
        /*0044*/ 	.byte	0x03, 0x5f
        /*0046*/ 	.short	0x0101


	//----- nvinfo : EIATTR_VRC_CTA_INIT_COUNT
	.align		4
        /*0048*/ 	.byte	0x02, 0x4a
	.zero		1
	.zero		1


	//----- nvinfo : EIATTR_EXIT_INSTR_OFFSETS
	.align		4
        /*004c*/ 	.byte	0x04, 0x1c
        /*004e*/ 	.short	(.L_23 - .L_22)


	//   ....[0]....
.L_22:
        /*0050*/ 	.word	0x00000210


	//   ....[1]....
        /*0054*/ 	.word	0x00000290


	//----- nvinfo : EIATTR_CBANK_PARAM_SIZE
	.align		4
.L_23:
        /*0058*/ 	.byte	0x03, 0x19
        /*005a*/ 	.short	0x0014


	//----- nvinfo : EIATTR_PARAM_CBANK
	.align		4
        /*005c*/ 	.byte	0x04, 0x0a
        /*005e*/ 	.short	(.L_25 - .L_24)
	.align		4
.L_24:
        /*0060*/ 	.word	index@(.nv.constant0._Z6reducePdS_j)
        /*0064*/ 	.short	0x0380
        /*0066*/ 	.short	0x0014


	//----- nvinfo : EIATTR_SW_WAR
	.align		4
.L_25:
        /*0068*/ 	.byte	0x04, 0x36
        /*006a*/ 	.short	(.L_27 - .L_26)
.L_26:
        /*006c*/ 	.word	0x00000008
.L_27:


//--------------------- .nv.info._Z3mapPdS_j      --------------------------
	.section	.nv.info._Z3mapPdS_j,"",@"SHT_CUDA_INFO"
	.sectionflags	@""
	.align	4


	//----- nvinfo : EIATTR_CUDA_API_VERSION
	.align		4
        /*0000*/ 	.byte	0x04, 0x37
        /*0002*/ 	.short	(.L_29 - .L_28)
.L_28:
        /*0004*/ 	.word	0x00000082


	//----- nvinfo : EIATTR_KPARAM_INFO
	.align		4
.L_29:
        /*0008*/ 	.byte	0x04, 0x17
        /*000a*/ 	.short	(.L_31 - .L_30)
.L_30:
        /*000c*/ 	.word	0x00000000
        /*0010*/ 	.short	0x0002
        /*0012*/ 	.short	0x0010
        /*0014*/ 	.byte	0x00, 0xf0, 0x11, 0x00


	//----- nvinfo : EIATTR_KPARAM_INFO
	.align		4
.L_31:
        /*0018*/ 	.byte	0x04, 0x17
        /*001a*/ 	.short	(.L_33 - .L_32)
.L_32:
        /*001c*/ 	.word	0x00000000
        /*0020*/ 	.short	0x0001
        /*0022*/ 	.short	0x0008
        /*0024*/ 	.byte	0x00, 0xf5, 0x21, 0x00


	//----- nvinfo : EIATTR_KPARAM_INFO
	.align		4
.L_33:
        /*0028*/ 	.byte	0x04, 0x17
        /*002a*/ 	.short	(.L_35 - .L_34)
.L_34:
        /*002c*/ 	.word	0x00000000
        /*0030*/ 	.short	0x0000
        /*0032*/ 	.short	0x0000
        /*0034*/ 	.byte	0x00, 0xf5, 0x21, 0x00


	//----- nvinfo : EIATTR_SPARSE_MMA_MASK
	.align		4
.L_35:
        /*0038*/ 	.byte	0x03, 0x50
        /*003a*/ 	.short	0x0000


	//----- nvinfo : EIATTR_MAXREG_COUNT
	.align		4
        /*003c*/ 	.byte	0x03, 0x1b
        /*003e*/ 	.short	0x00ff


	//----- nvinfo : EIATTR_MERCURY_ISA_VERSION
	.align		4
        /*0040*/ 	.byte	0x03, 0x5f
        /*0042*/ 	.short	0x0101


	//----- nvinfo : EIATTR_VRC_CTA_INIT_COUNT
	.align		4
        /*0044*/ 	.byte	0x02, 0x4a
	.zero		1
	.zero		1


	//----- nvinfo : EIATTR_EXIT_INSTR_OFFSETS
	.align		4
        /*0048*/ 	.byte	0x04, 0x1c
        /*004a*/ 	.short	(.L_37 - .L_36)


	//   ....[0]....
.L_36:
        /*004c*/ 	.word	0x00000070


	//   ....[1]....
        /*0050*/ 	.word	0x00000440


	//----- nvinfo : EIATTR_CRS_STACK_SIZE
	.align		4
.L_37:
        /*0054*/ 	.byte	0x04, 0x1e
        /*0056*/ 	.short	(.L_39 - .L_38)
.L_38:
        /*0058*/ 	.word	0x00000000


	//----- nvinfo : EIATTR_CBANK_PARAM_SIZE
	.align		4
.L_39:
        /*005c*/ 	.byte	0x03, 0x19
        /*005e*/ 	.short	0x0014


	//----- nvinfo : EIATTR_PARAM_CBANK
	.align		4
        /*0060*/ 	.byte	0x04, 0x0a
        /*0062*/ 	.short	(.L_41 - .L_40)
	.align		4
.L_40:
        /*0064*/ 	.word	index@(.nv.constant0._Z3mapPdS_j)
        /*0068*/ 	.short	0x0380
        /*006a*/ 	.short	0x0014


	//----- nvinfo : EIATTR_SW_WAR
	.align		4
.L_41:
        /*006c*/ 	.byte	0x04, 0x36
        /*006e*/ 	.short	(.L_43 - .L_42)
.L_42:
        /*0070*/ 	.word	0x00000008
.L_43:


//--------------------- .nv.callgraph             --------------------------
	.section	.nv.callgraph,"",@"SHT_CUDA_CALLGRAPH"
	.align	4
	.sectionentsize	8
	.align		4
        /*0000*/ 	.word	0x00000000
	.align		4
        /*0004*/ 	.word	0xffffffff
	.align		4
        /*0008*/ 	.word	0x00000000
	.align		4
        /*000c*/ 	.word	0xfffffffe
	.align		4
        /*0010*/ 	.word	0x00000000
	.align		4
        /*0014*/ 	.word	0xfffffffd
	.align		4
        /*0018*/ 	.word	0x00000000
	.align		4
        /*001c*/ 	.word	0xfffffffc


//--------------------- .text._Z6reducePdS_j      --------------------------
	.section	.text._Z6reducePdS_j,"ax",@progbits
	.align	128
        .global         _Z6reducePdS_j
        .type           _Z6reducePdS_j,@function
        .size           _Z6reducePdS_j,(.L_x_13 - _Z6reducePdS_j)
        .other          _Z6reducePdS_j,@"STO_CUDA_ENTRY STV_DEFAULT"
_Z6reducePdS_j:
.text._Z6reducePdS_j:
[----:B------:R-:W-:Y:S01]  /*0000*/  LDC R1, c[0x0][0x37c] ;  /* 0x0000df00ff017b82 */ /* 0x000fe20000000800 */
[----:B------:R-:W0:Y:S01]  /*0010*/  S2R R8, SR_TID.X ;  /* 0x0000000000087919 */ /* 0x000e220000002100 */
[----:B------:R-:W0:Y:S01]  /*0020*/  LDCU UR8, c[0x0][0x360] ;  /* 0x00006c00ff0877ac */ /* 0x000e220008000800 */
[----:B------:R-:W-:Y:S01]  /*0030*/  CS2R R2, SRZ ;  /* 0x0000000000027805 */ /* 0x000fe2000001ff00 */
[----:B------:R-:W0:Y:S01]  /*0040*/  S2R R9, SR_CTAID.X ;  /* 0x0000000000097919 */ /* 0x000e220000002500 */
[----:B------:R-:W1:Y:S01]  /*0050*/  LDCU UR4, c[0x0][0x390] ;  /* 0x00007200ff0477ac */ /* 0x000e620008000800 */
[----:B------:R-:W2:Y:S01]  /*0060*/  LDCU.64 UR6, c[0x0][0x358] ;  /* 0x00006b00ff0677ac */ /* 0x000ea20008000a00 */
[----:B0-----:R-:W-:-:S05]  /*0070*/  IMAD R7, R9, UR8, R8 ;  /* 0x0000000809077c24 */ /* 0x001fca000f8e0208 */
[----:B-1----:R-:W-:-:S13]  /*0080*/  ISETP.GE.U32.AND P0, PT, R7, UR4, PT ;  /* 0x0000000407007c0c */ /* 0x002fda000bf06070 */
[----:B------:R-:W0:Y:S02]  /*0090*/  @!P0 LDC.64 R4, c[0x0][0x380] ;  /* 0x0000e000ff048b82 */ /* 0x000e240000000a00 */
[----:B0-----:R-:W-:-:S05]  /*00a0*/  @!P0 IMAD.WIDE.U32 R4, R7, 0x8, R4 ;  /* 0x0000000807048825 */ /* 0x001fca00078e0004 */
[----:B--2---:R-:W2:Y:S01]  /*00b0*/  @!P0 LDG.E.64 R2, desc[UR6][R4.64] ;  /* 0x0000000604028981 */ /* 0x004ea2000c1e1b00 */
[----:B------:R-:W0:Y:S01]  /*00c0*/  S2UR UR5, SR_CgaCtaId ;  /* 0x00000000000579c3 */ /* 0x000e220000008800 */
[----:B------:R-:W-:Y:S01]  /*00d0*/  IMAD.U32 R0, RZ, RZ, UR8 ;  /* 0x00000008ff007e24 */ /* 0x000fe2000f8e00ff */
[----:B------:R-:W-:Y:S01]  /*00e0*/  UMOV UR4, 0x400 ;  /* 0x0000040000047882 */ /* 0x000fe20000000000 */
[----:B------:R-:W-:-:S03]  /*00f0*/  ISETP.NE.AND P0, PT, R8, RZ, PT ;  /* 0x000000ff0800720c */ /* 0x000fc60003f05270 */
[----:B------:R-:W-:Y:S01]  /*0100*/  ISETP.GE.U32.AND P1, PT, R0, 0x2, PT ;  /* 0x000000020000780c */ /* 0x000fe20003f26070 */
[----:B0-----:R-:W-:-:S06]  /*0110*/  ULEA UR4, UR5, UR4, 0x18 ;  /* 0x0000000405047291 */ /* 0x001fcc000f8ec0ff */
[----:B------:R-:W-:-:S05]  /*0120*/  LEA R7, R8, UR4, 0x3 ;  /* 0x0000000408077c11 */ /* 0x000fca000f8e18ff */
[----:B--2---:R0:W-:Y:S01]  /*0130*/  STS.64 [R7], R2 ;  /* 0x0000000207007388 */ /* 0x0041e20000000a00 */
[----:B------:R-:W-:Y:S06]  /*0140*/  BAR.SYNC.DEFER_BLOCKING 0x0 ;  /* 0x0000000000007b1d */ /* 0x000fec0000010000 */
[----:B------:R-:W-:Y:S05]  /*0150*/  @!P1 BRA `(.L_x_0) ;  /* 0x00000000002c9947 */ /* 0x000fea0003800000 */
.L_x_1:
[----:B------:R-:W-:-:S04]  /*0160*/  SHF.R.U32.HI R10, RZ, 0x1, R0 ;  /* 0x00000001ff0a7819 */ /* 0x000fc80000011600 */
[----:B------:R-:W-:-:S13]  /*0170*/  ISETP.GE.U32.AND P1, PT, R8, R10, PT ;  /* 0x0000000a0800720c */ /* 0x000fda0003f26070 */
[----:B------:R-:W-:Y:S01]  /*0180*/  @!P1 IMAD R6, R10, 0x8, R7 ;  /* 0x000000080a069824 */ /* 0x000fe200078e0207 */
[----:B------:R-:W-:Y:S04]  /*0190*/  @!P1 LDS.64 R4, [R7] ;  /* 0x0000000007049984 */ /* 0x000fe80000000a00 */
[----:B0-----:R-:W0:Y:S02]  /*01a0*/  @!P1 LDS.64 R2, [R6] ;  /* 0x0000000006029984 */ /* 0x001e240000000a00 */
[----:B0-----:R-:W-:-:S07]  /*01b0*/  @!P1 DADD R2, R2, R4 ;  /* 0x0000000002029229 */ /* 0x001fce0000000004 */
[----:B------:R1:W-:Y:S01]  /*01c0*/  @!P1 STS.64 [R7], R2 ;  /* 0x0000000207009388 */ /* 0x0003e20000000a00 */
[----:B------:R-:W-:Y:S01]  /*01d0*/  BAR.SYNC.DEFER_BLOCKING 0x0 ;  /* 0x0000000000007b1d */ /* 0x000fe20000010000 */
[----:B------:R-:W-:Y:S01]  /*01e0*/  ISETP.GT.U32.AND P1, PT, R0, 0x3, PT ;  /* 0x000000030000780c */ /* 0x000fe20003f24070 */
[----:B------:R-:W-:-:S12]  /*01f0*/  IMAD.MOV.U32 R0, RZ, RZ, R10 ;  /* 0x000000ffff007224 */ /* 0x000fd800078e000a */
[----:B-1----:R-:W-:Y:S05]  /*0200*/  @P1 BRA `(.L_x_1) ;  /* 0xfffffffc00d41947 */ /* 0x002fea000383ffff */
.L_x_0:
[----:B------:R-:W-:Y:S05]  /*0210*/  @P0 EXIT ;  /* 0x000000000000094d */ /* 0x000fea0003800000 */
[----:B------:R-:W1:Y:S01]  /*0220*/  S2UR UR5, SR_CgaCtaId ;  /* 0x00000000000579c3 */ /* 0x000e620000008800 */
[----:B------:R-:W-:-:S07]  /*0230*/  UMOV UR4, 0x400 ;  /* 0x0000040000047882 */ /* 0x000fce0000000000 */
[----:B------:R-:W2:Y:S01]  /*0240*/  LDC.64 R4, c[0x0][0x388] ;  /* 0x0000e200ff047b82 */ /* 0x000ea20000000a00 */
[----:B-1----:R-:W-:Y:S01]  /*0250*/  ULEA UR4, UR5, UR4, 0x18 ;  /* 0x0000000405047291 */ /* 0x002fe2000f8ec0ff */
[----:B--2---:R-:W-:-:S08]  /*0260*/  IMAD.WIDE.U32 R4, R9, 0x8, R4 ;  /* 0x0000000809047825 */ /* 0x004fd000078e0004 */
[----:B0-----:R-:W0:Y:S04]  /*0270*/  LDS.64 R2, [UR4] ;  /* 0x00000004ff027984 */ /* 0x001e280008000a00 */
[----:B0-----:R-:W-:Y:S01]  /*0280*/  STG.E.64 desc[UR6][R4.64], R2 ;  /* 0x0000000204007986 */ /* 0x001fe2000c101b06 */
[----:B------:R-:W-:Y:S05]  /*0290*/  EXIT ;  /* 0x000000000000794d */ /* 0x000fea0003800000 */
.L_x_2:
[----:B------:R-:W-:-:S00]  /*02a0*/  BRA `(.L_x_2) ;  /* 0xfffffffc00fc7947 */ /* 0x000fc0000383ffff */
[----:B------:R-:W-:-:S00]  /*02b0*/  NOP ;  /* 0x0000000000007918 */ /* 0x000fc00000000000 */
        /* <DEDUP_REMOVED lines=12> */
.L_x_13:


//--------------------- .text._Z3mapPdS_j         --------------------------
	.section	.text._Z3mapPdS_j,"ax",@progbits
	.align	128
        .global         _Z3mapPdS_j
        .type           _Z3mapPdS_j,@function
        .size           _Z3mapPdS_j,(.L_x_12 - _Z3mapPdS_j)
        .other          _Z3mapPdS_j,@"STO_CUDA_ENTRY STV_DEFAULT"
_Z3mapPdS_j:
.text._Z3mapPdS_j:
[----:B------:R-:W-:Y:S01]  /*0000*/  LDC R1, c[0x0][0x37c] ;  /* 0x0000df00ff017b82 */ /* 0x000fe20000000800 */
[----:B------:R-:W0:Y:S07]  /*0010*/  S2R R3, SR_TID.X ;  /* 0x0000000000037919 */ /* 0x000e2e0000002100 */
[----:B------:R-:W0:Y:S01]  /*0020*/  S2UR UR4, SR_CTAID.X ;  /* 0x00000000000479c3 */ /* 0x000e220000002500 */
[----:B------:R-:W1:Y:S07]  /*0030*/  LDCU UR5, c[0x0][0x390] ;  /* 0x00007200ff0577ac */ /* 0x000e6e0008000800 */
[----:B------:R-:W0:Y:S02]  /*0040*/  LDC R0, c[0x0][0x360] ;  /* 0x0000d800ff007b82 */ /* 0x000e240000000800 */
[----:B0-----:R-:W-:-:S05]  /*0050*/  IMAD R0, R0, UR4, R3 ;  /* 0x0000000400007c24 */ /* 0x001fca000f8e0203 */
[----:B-1----:R-:W-:-:S13]  /*0060*/  ISETP.GE.U32.AND P0, PT, R0, UR5, PT ;  /* 0x0000000500007c0c */ /* 0x002fda000bf06070 */
[----:B------:R-:W-:Y:S05]  /*0070*/  @P0 EXIT ;  /* 0x000000000000094d */ /* 0x000fea0003800000 */
[----:B------:R-:W0:Y:S01]  /*0080*/  LDC.64 R4, c[0x0][0x380] ;  /* 0x0000e000ff047b82 */ /* 0x000e220000000a00 */
[----:B------:R-:W1:Y:S01]  /*0090*/  LDCU.64 UR4, c[0x0][0x358] ;  /* 0x00006b00ff0477ac */ /* 0x000e620008000a00 */
[----:B0-----:R-:W-:-:S06]  /*00a0*/  IMAD.WIDE.U32 R4, R0, 0x8, R4 ;  /* 0x0000000800047825 */ /* 0x001fcc00078e0004 */
[----:B-1----:R-:W2:Y:S01]  /*00b0*/  LDG.E.64 R4, desc[UR4][R4.64] ;  /* 0x0000000404047981 */ /* 0x002ea2000c1e1b00 */
[----:B------:R-:W-:Y:S01]  /*00c0*/  IMAD.MOV.U32 R8, RZ, RZ, 0x0 ;  /* 0x00000000ff087424 */ /* 0x000fe200078e00ff */
[----:B------:R-:W-:Y:S01]  /*00d0*/  MOV R9, 0x3fd80000 ;  /* 0x3fd8000000097802 */ /* 0x000fe20000000f00 */
[----:B------:R-:W-:Y:S01]  /*00e0*/  BSSY.RECONVERGENT B0, `(.L_x_3) ;  /* 0x0000018000007945 */ /* 0x000fe20003800200 */
[----:B--2---:R-:W0:Y:S01]  /*00f0*/  MUFU.RSQ64H R7, R5 ;  /* 0x0000000500077308 */ /* 0x004e220000001c00 */
[----:B------:R-:W-:Y:S01]  /*0100*/  VIADD R6, R5, 0xfcb00000 ;  /* 0xfcb0000005067836 */ /* 0x000fe20000000000 */
[----:B------:R-:W-:-:S04]  /*0110*/  DSETP.GT.AND P0, PT, R4, RZ, PT ;  /* 0x000000ff0400722a */ /* 0x000fc80003f04000 */
[----:B------:R-:W-:Y:S01]  /*0120*/  ISETP.GE.U32.AND P1, PT, R6, 0x7ca00000, PT ;  /* 0x7ca000000600780c */ /* 0x000fe20003f26070 */
[----:B0-----:R-:W-:-:S08]  /*0130*/  DMUL R2, R6, R6 ;  /* 0x0000000606027228 */ /* 0x001fd00000000000 */
[----:B------:R-:W-:-:S08]  /*0140*/  DFMA R2, R4, -R2, 1 ;  /* 0x3ff000000402742b */ /* 0x000fd00000000802 */
[----:B------:R-:W-:Y:S02]  /*0150*/  DFMA R8, R2, R8, 0.5 ;  /* 0x3fe000000208742b */ /* 0x000fe40000000008 */
[----:B------:R-:W-:-:S08]  /*0160*/  DMUL R2, R6, R2 ;  /* 0x0000000206027228 */ /* 0x000fd00000000000 */
[----:B------:R-:W-:-:S08]  /*0170*/  DFMA R10, R8, R2, R6 ;  /* 0x00000002080a722b */ /* 0x000fd00000000006 */
[----:B------:R-:W-:Y:S02]  /*0180*/  DMUL R12, R4, R10 ;  /* 0x0000000a040c7228 */ /* 0x000fe40000000000 */
[----:B------:R-:W-:Y:S02]  /*0190*/  VIADD R9, R11, 0xfff00000 ;  /* 0xfff000000b097836 */ /* 0x000fe40000000000 */
[----:B------:R-:W-:-:S04]  /*01a0*/  IMAD.MOV.U32 R8, RZ, RZ, R10 ;  /* 0x000000ffff087224 */ /* 0x000fc800078e000a */
[----:B------:R-:W-:-:S08]  /*01b0*/  DFMA R14, R12, -R12, R4 ;  /* 0x8000000c0c0e722b */ /* 0x000fd00000000004 */
[----:B------:R-:W-:Y:S01]  /*01c0*/  DFMA R2, R14, R8, R12 ;  /* 0x000000080e02722b */ /* 0x000fe2000000000c */
[----:B------:R-:W-:Y:S10]  /*01d0*/  @!P1 BRA `(.L_x_4) ;  /* 0x0000000000209947 */ /* 0x000ff40003800000 */
[----:B------:R-:W-:Y:S01]  /*01e0*/  MOV R8, R10 ;  /* 0x0000000a00087202 */ /* 0x000fe20000000f00 */
[----:B------:R-:W-:Y:S01]  /*01f0*/  IMAD.MOV.U32 R10, RZ, RZ, R4 ;  /* 0x000000ffff0a7224 */ /* 0x000fe200078e0004 */
[----:B------:R-:W-:Y:S01]  /*0200*/  MOV R4, R6 ;  /* 0x0000000600047202 */ /* 0x000fe20000000f00 */
[----:B------:R-:W-:Y:S01]  /*0210*/  IMAD.MOV.U32 R11, RZ, RZ, R5 ;  /* 0x000000ffff0b7224 */ /* 0x000fe200078e0005 */
[----:B------:R-:W-:-:S07]  /*0220*/  MOV R2, 0x240 ;  /* 0x0000024000027802 */ /* 0x000fce0000000f00 */
[----:B------:R-:W-:Y:S05]  /*0230*/  CALL.REL.NOINC `($__internal_0_$__cuda_sm20_dsqrt_rn_f64_mediumpath_v1) ;  /* 0x0000000000847944 */ /* 0x000fea0003c00000 */
[----:B------:R-:W-:Y:S02]  /*0240*/  IMAD.MOV.U32 R2, RZ, RZ, R8 ;  /* 0x000000ffff027224 */ /* 0x000fe400078e0008 */
[----:B------:R-:W-:-:S07]  /*0250*/  IMAD.MOV.U32 R3, RZ, RZ, R9 ;  /* 0x000000ffff037224 */ /* 0x000fce00078e0009 */
.L_x_4:
[----:B------:R-:W-:Y:S05]  /*0260*/  BSYNC.RECONVERGENT B0 ;  /* 0x0000000000007941 */ /* 0x000fea0003800200 */
.L_x_3:
[----:B------:R-:W0:Y:S01]  /*0270*/  MUFU.RSQ64H R5, R3 ;  /* 0x0000000300057308 */ /* 0x000e220000001c00 */
[----:B------:R-:W-:Y:S01]  /*0280*/  IADD3 R4, PT, PT, R3, -0x3500000, RZ ;  /* 0xfcb0000003047810 */ /* 0x000fe20007ffe0ff */
[----:B------:R-:W-:Y:S01]  /*0290*/  IMAD.MOV.U32 R8, RZ, RZ, 0x0 ;  /* 0x00000000ff087424 */ /* 0x000fe200078e00ff */
[----:B------:R-:W-:Y:S01]  /*02a0*/  BSSY.RECONVERGENT B0, `(.L_x_5) ;  /* 0x0000014000007945 */ /* 0x000fe20003800200 */
[----:B------:R-:W-:Y:S01]  /*02b0*/  IMAD.MOV.U32 R9, RZ, RZ, 0x3fd80000 ;  /* 0x3fd80000ff097424 */ /* 0x000fe200078e00ff */
[----:B------:R-:W-:Y:S02]  /*02c0*/  ISETP.GE.U32.AND P1, PT, R4, 0x7ca00000, PT ;  /* 0x7ca000000400780c */ /* 0x000fe40003f26070 */
[----:B0-----:R-:W-:-:S08]  /*02d0*/  DMUL R6, R4, R4 ;  /* 0x0000000404067228 */ /* 0x001fd00000000000 */
[----:B------:R-:W-:-:S08]  /*02e0*/  DFMA R6, -R6, R2, 1 ;  /* 0x3ff000000606742b */ /* 0x000fd00000000102 */
[----:B------:R-:W-:Y:S02]  /*02f0*/  DFMA R8, R6, R8, 0.5 ;  /* 0x3fe000000608742b */ /* 0x000fe40000000008 */
[----:B------:R-:W-:-:S08]  /*0300*/  DMUL R6, R4, R6 ;  /* 0x0000000604067228 */ /* 0x000fd00000000000 */
[----:B------:R-:W-:-:S08]  /*0310*/  DFMA R10, R8, R6, R4 ;  /* 0x00000006080a722b */ /* 0x000fd00000000004 */
[----:B------:R-:W-:Y:S02]  /*0320*/  DMUL R12, R10, R2 ;  /* 0x000000020a0c7228 */ /* 0x000fe40000000000 */
[----:B------:R-:W-:Y:S01]  /*0330*/  IADD3 R7, PT, PT, R11, -0x100000, RZ ;  /* 0xfff000000b077810 */ /* 0x000fe20007ffe0ff */
[----:B------:R-:W-:-:S05]  /*0340*/  IMAD.MOV.U32 R6, RZ, RZ, R10 ;  /* 0x000000ffff067224 */ /* 0x000fca00078e000a */
[----:B------:R-:W-:-:S08]  /*0350*/  DFMA R14, R12, -R12, R2 ;  /* 0x8000000c0c0e722b */ /* 0x000fd00000000002 */
[----:B------:R-:W-:Y:S01]  /*0360*/  DFMA R8, R14, R6, R12 ;  /* 0x000000060e08722b */ /* 0x000fe2000000000c */
[----:B------:R-:W-:Y:S10]  /*0370*/  @!P1 BRA `(.L_x_6) ;  /* 0x0000000000189947 */ /* 0x000ff40003800000 */
[----:B------:R-:W-:Y:S01]  /*0380*/  IMAD.MOV.U32 R8, RZ, RZ, R10 ;  /* 0x000000ffff087224 */ /* 0x000fe200078e000a */
[----:B------:R-:W-:Y:S01]  /*0390*/  MOV R10, R2 ;  /* 0x00000002000a7202 */ /* 0x000fe20000000f00 */
[----:B------:R-:W-:Y:S01]  /*03a0*/  IMAD.MOV.U32 R11, RZ, RZ, R3 ;  /* 0x000000ffff0b7224 */ /* 0x000fe200078e0003 */
[----:B------:R-:W-:Y:S01]  /*03b0*/  MOV R2, 0x3e0 ;  /* 0x000003e000027802 */ /* 0x000fe20000000f00 */
[----:B------:R-:W-:-:S07]  /*03c0*/  IMAD.MOV.U32 R9, RZ, RZ, R7 ;  /* 0x000000ffff097224 */ /* 0x000fce00078e0007 */
[----:B------:R-:W-:Y:S05]  /*03d0*/  CALL.REL.NOINC `($__internal_0_$__cuda_sm20_dsqrt_rn_f64_mediumpath_v1) ;  /* 0x00000000001c7944 */ /* 0x000fea0003c00000 */
.L_x_6:
[----:B------:R-:W-:Y:S05]  /*03e0*/  BSYNC.RECONVERGENT B0 ;  /* 0x0000000000007941 */ /* 0x000fea0003800200 */
.L_x_5:
[----:B------:R-:W0:Y:S01]  /*03f0*/  LDC.64 R2, c[0x0][0x388] ;  /* 0x0000e200ff027b82 */ /* 0x000e220000000a00 */
[----:B------:R-:W-:Y:S02]  /*0400*/  FSEL R4, R8, RZ, P0 ;  /* 0x000000ff08047208 */ /* 0x000fe40000000000 */
[----:B------:R-:W-:Y:S01]  /*0410*/  FSEL R5, R9, RZ, P0 ;  /* 0x000000ff09057208 */ /* 0x000fe20000000000 */
[----:B0-----:R-:W-:-:S05]  /*0420*/  IMAD.WIDE.U32 R2, R0, 0x8, R2 ;  /* 0x0000000800027825 */ /* 0x001fca00078e0002 */
[----:B------:R-:W-:Y:S01]  /*0430*/  STG.E.64 desc[UR4][R2.64], R4 ;  /* 0x0000000402007986 */ /* 0x000fe2000c101b04 */
[----:B------:R-:W-:Y:S05]  /*0440*/  EXIT ;  /* 0x000000000000794d */ /* 0x000fea0003800000 */
        .weak           $__internal_0_$__cuda_sm20_dsqrt_rn_f64_mediumpath_v1
        .type           $__internal_0_$__cuda_sm20_dsqrt_rn_f64_mediumpath_v1,@function
        .size           $__internal_0_$__cuda_sm20_dsqrt_rn_f64_mediumpath_v1,(.L_x_12 - $__internal_0_$__cuda_sm20_dsqrt_rn_f64_mediumpath_v1)
$__internal_0_$__cuda_sm20_dsqrt_rn_f64_mediumpath_v1:
[----:B------:R-:W-:Y:S01]  /*0450*/  ISETP.GE.U32.AND P1, PT, R4, -0x3400000, PT ;  /* 0xfcc000000400780c */ /* 0x000fe20003f26070 */
[----:B------:R-:W-:Y:S01]  /*0460*/  BSSY.RECONVERGENT B1, `(.L_x_7) ;  /* 0x0000027000017945 */ /* 0x000fe20003800200 */
[----:B------:R-:W-:Y:S01]  /*0470*/  MOV R4, R14 ;  /* 0x0000000e00047202 */ /* 0x000fe20000000f00 */
[----:B------:R-:W-:Y:S01]  /*0480*/  IMAD.MOV.U32 R5, RZ, RZ, R15 ;  /* 0x000000ffff057224 */ /* 0x000fe200078e000f */
[----:B------:R-:W-:Y:S01]  /*0490*/  MOV R6, R12 ;  /* 0x0000000c00067202 */ /* 0x000fe20000000f00 */
[----:B------:R-:W-:-:S08]  /*04a0*/  IMAD.MOV.U32 R7, RZ, RZ, R13 ;  /* 0x000000ffff077224 */ /* 0x000fd000078e000d */
[----:B------:R-:W-:Y:S05]  /*04b0*/  @!P1 BRA `(.L_x_8) ;  /* 0x0000000000209947 */ /* 0x000fea0003800000 */
[----:B------:R-:W-:-:S10]  /*04c0*/  DFMA.RM R4, R4, R8, R6 ;  /* 0x000000080404722b */ /* 0x000fd40000004006 */
[----:B------:R-:W-:-:S04]  /*04d0*/  IADD3 R6, P1, PT, R4, 0x1, RZ ;  /* 0x0000000104067810 */ /* 0x000fc80007f3e0ff */
[----:B------:R-:W-:-:S06]  /*04e0*/  IADD3.X R7, PT, PT, RZ, R5, RZ, P1, !PT ;  /* 0x00000005ff077210 */ /* 0x000fcc0000ffe4ff */
[----:B------:R-:W-:-:S08]  /*04f0*/  DFMA.RP R10, -R4, R6, R10 ;  /* 0x00000006040a722b */ /* 0x000fd0000000810a */
[----:B------:R-:W-:-:S06]  /*0500*/  DSETP.GT.AND P1, PT, R10, RZ, PT ;  /* 0x000000ff0a00722a */ /* 0x000fcc0003f24000 */
[----:B------:R-:W-:Y:S02]  /*0510*/  FSEL R4, R6, R4, P1 ;  /* 0x0000000406047208 */ /* 0x000fe40000800000 */
[----:B------:R-:W-:Y:S01]  /*0520*/  FSEL R5, R7, R5, P1 ;  /* 0x0000000507057208 */ /* 0x000fe20000800000 */
[----:B------:R-:W-:Y:S06]  /*0530*/  BRA `(.L_x_9) ;  /* 0x0000000000647947 */ /* 0x000fec0003800000 */
.L_x_8:
[----:B------:R-:W-:-:S14]  /*0540*/  DSETP.NE.AND P1, PT, R10, RZ, PT ;  /* 0x000000ff0a00722a */ /* 0x000fdc0003f25000 */
[----:B------:R-:W-:Y:S05]  /*0550*/  @!P1 BRA `(.L_x_10) ;  /* 0x0000000000589947 */ /* 0x000fea0003800000 */
[----:B------:R-:W-:-:S13]  /*0560*/  ISETP.GE.AND P1, PT, R11, RZ, PT ;  /* 0x000000ff0b00720c */ /* 0x000fda0003f26270 */
[----:B------:R-:W-:Y:S01]  /*0570*/  @!P1 IMAD.MOV.U32 R4, RZ, RZ, 0x0 ;  /* 0x00000000ff049424 */ /* 0x000fe200078e00ff */
[----:B------:R-:W-:Y:S01]  /*0580*/  @!P1 MOV R5, 0xfff80000 ;  /* 0xfff8000000059802 */ /* 0x000fe20000000f00 */
[----:B------:R-:W-:Y:S06]  /*0590*/  @!P1 BRA `(.L_x_9) ;  /* 0x00000000004c9947 */ /* 0x000fec0003800000 */
[----:B------:R-:W-:-:S13]  /*05a0*/  ISETP.GT.AND P1, PT, R11, 0x7fefffff, PT ;  /* 0x7fefffff0b00780c */ /* 0x000fda0003f24270 */
[----:B------:R-:W-:Y:S05]  /*05b0*/  @P1 BRA `(.L_x_10) ;  /* 0x0000000000401947 */ /* 0x000fea0003800000 */
[----:B------:R-:W-:Y:S01]  /*05c0*/  DMUL R10, R10, 8.11296384146066816958e+31 ;  /* 0x469000000a0a7828 */ /* 0x000fe20000000000 */
[----:B------:R-:W-:Y:S01]  /*05d0*/  IMAD.MOV.U32 R4, RZ, RZ, RZ ;  /* 0x000000ffff047224 */ /* 0x000fe200078e00ff */
[----:B------:R-:W-:Y:S01]  /*05e0*/  MOV R8, 0x0 ;  /* 0x0000000000087802 */ /* 0x000fe20000000f00 */
[----:B------:R-:W-:-:S03]  /*05f0*/  IMAD.MOV.U32 R9, RZ, RZ, 0x3fd80000 ;  /* 0x3fd80000ff097424 */ /* 0x000fc600078e00ff */
[----:B------:R-:W0:Y:S02]  /*0600*/  MUFU.RSQ64H R5, R11 ;  /* 0x0000000b00057308 */ /* 0x000e240000001c00 */
[----:B0-----:R-:W-:-:S08]  /*0610*/  DMUL R6, R4, R4 ;  /* 0x0000000404067228 */ /* 0x001fd00000000000 */
[----:B------:R-:W-:-:S08]  /*0620*/  DFMA R6, R10, -R6, 1 ;  /* 0x3ff000000a06742b */ /* 0x000fd00000000806 */
[----:B------:R-:W-:Y:S02]  /*0630*/  DFMA R8, R6, R8, 0.5 ;  /* 0x3fe000000608742b */ /* 0x000fe40000000008 */
[----:B------:R-:W-:-:S08]  /*0640*/  DMUL R6, R4, R6 ;  /* 0x0000000604067228 */ /* 0x000fd00000000000 */
[----:B------:R-:W-:-:S08]  /*0650*/  DFMA R6, R8, R6, R4 ;  /* 0x000000060806722b */ /* 0x000fd00000000004 */
[----:B------:R-:W-:Y:S02]  /*0660*/  DMUL R4, R10, R6 ;  /* 0x000000060a047228 */ /* 0x000fe40000000000 */
[----:B------:R-:W-:-:S06]  /*0670*/  IADD3 R7, PT, PT, R7, -0x100000, RZ ;  /* 0xfff0000007077810 */ /* 0x000fcc0007ffe0ff */
[----:B------:R-:W-:-:S08]  /*0680*/  DFMA R8, R4, -R4, R10 ;  /* 0x800000040408722b */ /* 0x000fd0000000000a */
[----:B------:R-:W-:-:S10]  /*0690*/  DFMA R4, R6, R8, R4 ;  /* 0x000000080604722b */ /* 0x000fd40000000004 */
[----:B------:R-:W-:Y:S01]  /*06a0*/  VIADD R5, R5, 0xfcb00000 ;  /* 0xfcb0000005057836 */ /* 0x000fe20000000000 */
[----:B------:R-:W-:Y:S06]  /*06b0*/  BRA `(.L_x_9) ;  /* 0x0000000000047947 */ /* 0x000fec0003800000 */
.L_x_10:
[----:B------:R-:W-:-:S11]  /*06c0*/  DADD R4, R10, R10 ;  /* 0x000000000a047229 */ /* 0x000fd6000000000a */
.L_x_9:
[----:B------:R-:W-:Y:S05]  /*06d0*/  BSYNC.RECONVERGENT B1 ;  /* 0x0000000000017941 */ /* 0x000fea0003800200 */
.L_x_7:
[----:B------:R-:W-:Y:S01]  /*06e0*/  HFMA2 R3, -RZ, RZ, 0, 0 ;  /* 0x00000000ff037431 */ /* 0x000fe200000001ff */
[----:B------:R-:W-:Y:S01]  /*06f0*/  MOV R8, R4 ;  /* 0x0000000400087202 */ /* 0x000fe20000000f00 */
[----:B------:R-:W-:Y:S02]  /*0700*/  IMAD.MOV.U32 R9, RZ, RZ, R5 ;  /* 0x000000ffff097224 */ /* 0x000fe400078e0005 */
[----:B------:R-:W-:Y:S05]  /*0710*/  RET.REL.NODEC R2 `(_Z3mapPdS_j) ;  /* 0xfffffff802387950 */ /* 0x000fea0003c3ffff */
.L_x_11:
        /* <DEDUP_REMOVED lines=14> */
.L_x_12:


//--------------------- .nv.shared._Z6reducePdS_j --------------------------
	.section	.nv.shared._Z6reducePdS_j,"aw",@nobits
	.sectionflags	@""
	.align	16
	.zero		1024


//--------------------- .nv.shared.reserved.0     --------------------------
	.section	.nv.shared.reserved.0,"aw",@nobits
	.weak		__nv_reservedSMEM_offset_0_alias
	.size		__nv_reservedSMEM_offset_0_alias, 0, 64
	.other		__nv_reservedSMEM_offset_0_alias,@"STO_CUDA_RESERVED_SHARED STV_DEFAULT"
__nv_reservedSMEM_offset_0_alias:
	.zero		0
	.zero		64


//--------------------- .nv.shared._Z3mapPdS_j    --------------------------
	.section	.nv.shared._Z3mapPdS_j,"aw",@nobits
	.sectionflags	@""
	.align	16
	.zero		1024


//--------------------- .nv.constant0._Z6reducePdS_j --------------------------
	.section	.nv.constant0._Z6reducePdS_j,"a",@progbits
	.sectionflags	@""
	.align	4
.nv.constant0._Z6reducePdS_j:
	.zero		916


//--------------------- .nv.constant0._Z3mapPdS_j --------------------------
	.section	.nv.constant0._Z3mapPdS_j,"a",@progbits
	.sectionflags	@""
	.align	4
.nv.constant0._Z3mapPdS_j:
	.zero		916


//--------------------- SYMBOLS --------------------------

	.type		.nv.reservedSmem.offset0,@object
	.size		.nv.reservedSmem.offset0,0x4
	.type		.nv.reservedSmem.cap,@object
	.size		.nv.reservedSmem.cap,0x4
